	.headerflags	@"EF_CUDA_TEXMODE_UNIFIED EF_CUDA_64BIT_ADDRESS EF_CUDA_ACCELERATORS EF_CUDA_SM90 EF_CUDA_VIRTUAL_SM(EF_CUDA_SM90)"
	.elftype	@"ET_EXEC"


//--------------------- .nv.info                  --------------------------
	.section	.nv.info,"",@"SHT_CUDA_INFO"
	.align	4


	//----- nvinfo : EIATTR_REGCOUNT
	.align		4
        /*0000*/ 	.byte	0x04, 0x2f
        /*0002*/ 	.short	(.L_3 - .L_2)
	.align		4
.L_2:
        /*0004*/ 	.word	index@(triton_poi_fused__native_batch_norm_legit_no_training_relu_10)
        /*0008*/ 	.word	0x00000012


	//----- nvinfo : EIATTR_MIN_STACK_SIZE
	.align		4
.L_3:
        /*000c*/ 	.byte	0x04, 0x12
        /*000e*/ 	.short	(.L_5 - .L_4)
	.align		4
.L_4:
        /*0010*/ 	.word	index@(triton_poi_fused__native_batch_norm_legit_no_training_relu_10)
        /*0014*/ 	.word	0x00000000


	//----- nvinfo : EIATTR_FRAME_SIZE
	.align		4
.L_5:
        /*0018*/ 	.byte	0x04, 0x11
        /*001a*/ 	.short	(.L_7 - .L_6)
	.align		4
.L_6:
        /*001c*/ 	.word	index@(triton_poi_fused__native_batch_norm_legit_no_training_relu_10)
        /*0020*/ 	.word	0x00000000


	//----- nvinfo : EIATTR_MIN_STACK_SIZE
	.align		4
.L_7:
        /*0024*/ 	.byte	0x04, 0x12
        /*0026*/ 	.short	(.L_9 - .L_8)
	.align		4
.L_8:
        /*0028*/ 	.word	index@(triton_poi_fused__native_batch_norm_legit_no_training_relu_10)
        /*002c*/ 	.word	0x00000000
.L_9:


//--------------------- .nv.info.triton_poi_fused__native_batch_norm_legit_no_training_relu_10 --------------------------
	.section	.nv.info.triton_poi_fused__native_batch_norm_legit_no_training_relu_10,"",@"SHT_CUDA_INFO"
	.sectionflags	@""
	.align	4


	//----- nvinfo : EIATTR_CUDA_API_VERSION
	.align		4
        /*0000*/ 	.byte	0x04, 0x37
        /*0002*/ 	.short	(.L_11 - .L_10)
.L_10:
        /*0004*/ 	.word	0x0000007c


	//----- nvinfo : EIATTR_KPARAM_INFO
	.align		4
.L_11:
        /*0008*/ 	.byte	0x04, 0x17
        /*000a*/ 	.short	(.L_13 - .L_12)
.L_12:
        /*000c*/ 	.word	0x00000000
        /*0010*/ 	.short	0x0006
        /*0012*/ 	.short	0x0030
        /*0014*/ 	.byte	0x00, 0xf0, 0x11, 0x00


	//----- nvinfo : EIATTR_KPARAM_INFO
	.align		4
.L_13:
        /*0018*/ 	.byte	0x04, 0x17
        /*001a*/ 	.short	(.L_15 - .L_14)
.L_14:
        /*001c*/ 	.word	0x00000000
        /*0020*/ 	.short	0x0005
        /*0022*/ 	.short	0x0028
        /*0024*/ 	.byte	0x00, 0xf4, 0x21, 0x00


	//----- nvinfo : EIATTR_KPARAM_INFO
	.align		4
.L_15:
        /*0028*/ 	.byte	0x04, 0x17
        /*002a*/ 	.short	(.L_17 - .L_16)
.L_16:
        /*002c*/ 	.word	0x00000000
        /*0030*/ 	.short	0x0004
        /*0032*/ 	.short	0x0020
        /*0034*/ 	.byte	0x00, 0xf4, 0x21, 0x00


	//----- nvinfo : EIATTR_KPARAM_INFO
	.align		4
.L_17:
        /*0038*/ 	.byte	0x04, 0x17
        /*003a*/ 	.short	(.L_19 - .L_18)
.L_18:
        /*003c*/ 	.word	0x00000000
        /*0040*/ 	.short	0x0003
        /*0042*/ 	.short	0x0018
        /*0044*/ 	.byte	0x00, 0xf4, 0x21, 0x00


	//----- nvinfo : EIATTR_KPARAM_INFO
	.align		4
.L_19:
        /*0048*/ 	.byte	0x04, 0x17
        /*004a*/ 	.short	(.L_21 - .L_20)
.L_20:
        /*004c*/ 	.word	0x00000000
        /*0050*/ 	.short	0x0002
        /*0052*/ 	.short	0x0010
        /*0054*/ 	.byte	0x00, 0xf4, 0x21, 0x00


	//----- nvinfo : EIATTR_KPARAM_INFO
	.align		4
.L_21:
        /*0058*/ 	.byte	0x04, 0x17
        /*005a*/ 	.short	(.L_23 - .L_22)
.L_22:
        /*005c*/ 	.word	0x00000000
        /*0060*/ 	.short	0x0001
        /*0062*/ 	.short	0x0008
        /*0064*/ 	.byte	0x00, 0xf4, 0x21, 0x00


	//----- nvinfo : EIATTR_KPARAM_INFO
	.align		4
.L_23:
        /*0068*/ 	.byte	0x04, 0x17
        /*006a*/ 	.short	(.L_25 - .L_24)
.L_24:
        /*006c*/ 	.word	0x00000000
        /*0070*/ 	.short	0x0000
        /*0072*/ 	.short	0x0000
        /*0074*/ 	.byte	0x00, 0xf4, 0x21, 0x00


	//----- nvinfo : EIATTR_SPARSE_MMA_MASK
	.align		4
.L_25:
        /*0078*/ 	.byte	0x03, 0x50
        /*007a*/ 	.short	0x0000


	//----- nvinfo : EIATTR_MAXREG_COUNT
	.align		4
        /*007c*/ 	.byte	0x03, 0x1b
        /*007e*/ 	.short	0x00ff


	//----- nvinfo : EIATTR_EXIT_INSTR_OFFSETS
	.align		4
        /*0080*/ 	.byte	0x04, 0x1c
        /*0082*/ 	.short	(.L_27 - .L_26)


	//   ....[0]....
.L_26:
        /*0084*/ 	.word	0x000003d0


	//----- nvinfo : EIATTR_REQNTID
	.align		4
.L_27:
        /*0088*/ 	.byte	0x04, 0x10
        /*008a*/ 	.short	(.L_29 - .L_28)
.L_28:
        /*008c*/ 	.word	0x00000100
        /*0090*/ 	.word	0x00000001
        /*0094*/ 	.word	0x00000001


	//----- nvinfo : EIATTR_CBANK_PARAM_SIZE
	.align		4
.L_29:
        /*0098*/ 	.byte	0x03, 0x19
        /*009a*/ 	.short	0x0034


	//----- nvinfo : EIATTR_PARAM_CBANK
	.align		4
        /*009c*/ 	.byte	0x04, 0x0a
        /*009e*/ 	.short	(.L_31 - .L_30)
	.align		4
.L_30:
        /*00a0*/ 	.word	index@(.nv.constant0.triton_poi_fused__native_batch_norm_legit_no_training_relu_10)
        /*00a4*/ 	.short	0x0210
        /*00a6*/ 	.short	0x0034


	//----- nvinfo : EIATTR_SW_WAR
	.align		4
.L_31:
        /*00a8*/ 	.byte	0x04, 0x36
        /*00aa*/ 	.short	(.L_33 - .L_32)
.L_32:
        /*00ac*/ 	.word	0x00000008
.L_33:


//--------------------- .nv.callgraph             --------------------------
	.section	.nv.callgraph,"",@"SHT_CUDA_CALLGRAPH"
	.align	4
	.sectionentsize	8
	.align		4
        /*0000*/ 	.word	0x00000000
	.align		4
        /*0004*/ 	.word	0xffffffff
	.align		4
        /*0008*/ 	.word	0x00000000
	.align		4
        /*000c*/ 	.word	0xfffffffe
	.align		4
        /*0010*/ 	.word	0x00000000
	.align		4
        /*0014*/ 	.word	0xfffffffd
	.align		4
        /*0018*/ 	.word	0x00000000
	.align		4
        /*001c*/ 	.word	0xfffffffc


//--------------------- .nv.constant4             --------------------------
	.section	.nv.constant4,"a",@progbits
	.align	8
	.align		8
.nv.constant4:
        /*0000*/ 	.dword	_$_str
	.align		8
        /*0008*/ 	.dword	_$_str_$_2


//--------------------- .text.triton_poi_fused__native_batch_norm_legit_no_training_relu_10 --------------------------
	.section	.text.triton_poi_fused__native_batch_norm_legit_no_training_relu_10,"ax",@progbits
	.align	128
        .global         triton_poi_fused__native_batch_norm_legit_no_training_relu_10
        .type           triton_poi_fused__native_batch_norm_legit_no_training_relu_10,@function
        .size           triton_poi_fused__native_batch_norm_legit_no_training_relu_10,(.L_x_1 - triton_poi_fused__native_batch_norm_legit_no_training_relu_10)
        .other          triton_poi_fused__native_batch_norm_legit_no_training_relu_10,@"STO_CUDA_ENTRY STV_DEFAULT"
triton_poi_fused__native_batch_norm_legit_no_training_relu_10:
.text.triton_poi_fused__native_batch_norm_legit_no_training_relu_10:
[----:B------:R-:W-:Y:S01]  /*0000*/  LDC R1, c[0x0][0x28] ;  /* 0x00000a00ff017b82 */ /* 0x000fe20000000800 */
[----:B------:R-:W1:Y:S07]  /*0010*/  S2R R0, SR_TID.X ;  /* 0x0000000000007919 */ /* 0x000e6e0000002100 */
[----:B------:R-:W2:Y:S01]  /*0020*/  LDC.64 R2, c[0x0][0x220] ;  /* 0x00008800ff027b82 */ /* 0x000ea20000000a00 */
[----:B------:R-:W-:Y:S01]  /*0030*/  ULDC.64 UR4, c[0x0][0x208] ;  /* 0x0000820000047ab9 */ /* 0x000fe20000000a00 */
[----:B------:R-:W3:Y:S06]  /*0040*/  S2R R7, SR_CTAID.X ;  /* 0x0000000000077919 */ /* 0x000eec0000002500 */
[----:B------:R-:W4:Y:S08]  /*0050*/  LDC.64 R8, c[0x0][0x228] ;  /* 0x00008a00ff087b82 */ /* 0x000f300000000a00 */
[----:B------:R-:W5:Y:S01]  /*0060*/  LDC.64 R10, c[0x0][0x230] ;  /* 0x00008c00ff0a7b82 */ /* 0x000f620000000a00 */
[----:B-1----:R-:W-:-:S02]  /*0070*/  SHF.L.U32 R0, R0, 0x1, RZ ;  /* 0x0000000100007819 */ /* 0x002fc400000006ff */
[----:B---3--:R-:W-:Y:S02]  /*0080*/  SHF.R.S32.HI R5, RZ, 0x16, R7 ;  /* 0x00000016ff057819 */ /* 0x008fe40000011407 */
[----:B------:R-:W-:Y:S02]  /*0090*/  LOP3.LUT R0, R0, 0x1fe, RZ, 0xc0, !PT ;  /* 0x000001fe00007812 */ /* 0x000fe400078ec0ff */
[----:B------:R-:W-:Y:S02]  /*00a0*/  SGXT R5, R5, 0x1 ;  /* 0x000000010505781a */ /* 0x000fe40000000200 */
[----:B------:R-:W-:Y:S02]  /*00b0*/  LEA R0, R7, R0, 0x9 ;  /* 0x0000000007007211 */ /* 0x000fe400078e48ff */
[----:B------:R-:W1:Y:S02]  /*00c0*/  LDC.64 R6, c[0x0][0x218] ;  /* 0x00008600ff067b82 */ /* 0x000e640000000a00 */
[----:B------:R-:W-:-:S04]  /*00d0*/  LEA.HI R5, R5, R0, RZ, 0x9 ;  /* 0x0000000005057211 */ /* 0x000fc800078f48ff */
[----:B------:R-:W-:-:S04]  /*00e0*/  LOP3.LUT R5, R5, 0xfffffe00, RZ, 0xc0, !PT ;  /* 0xfffffe0005057812 */ /* 0x000fc800078ec0ff */
[----:B------:R-:W-:Y:S02]  /*00f0*/  IADD3 R13, R0, -R5, RZ ;  /* 0x80000005000d7210 */ /* 0x000fe40007ffe0ff */
[----:B------:R-:W3:Y:S03]  /*0100*/  LDC.64 R4, c[0x0][0x210] ;  /* 0x00008400ff047b82 */ /* 0x000ee60000000a00 */
[----:B--2---:R-:W-:-:S06]  /*0110*/  IMAD.WIDE R2, R13, 0x4, R2 ;  /* 0x000000040d027825 */ /* 0x004fcc00078e0202 */
[----:B------:R-:W2:Y:S01]  /*0120*/  LDG.E.EL.64 R2, desc[UR4][R2.64] ;  /* 0x0000000402027981 */ /* 0x000ea2000c2e1b00 */
[----:B-1----:R-:W-:-:S04]  /*0130*/  IMAD.WIDE R6, R13, 0x4, R6 ;  /* 0x000000040d067825 */ /* 0x002fc800078e0206 */
[C---:B----4-:R-:W-:Y:S02]  /*0140*/  IMAD.WIDE R8, R13.reuse, 0x4, R8 ;  /* 0x000000040d087825 */ /* 0x050fe400078e0208 */
[----:B------:R-:W4:Y:S02]  /*0150*/  LDG.E.EL.64 R6, desc[UR4][R6.64] ;  /* 0x0000000406067981 */ /* 0x000f24000c2e1b00 */
[----:B-----5:R-:W-:Y:S02]  /*0160*/  IMAD.WIDE R10, R13, 0x4, R10 ;  /* 0x000000040d0a7825 */ /* 0x020fe400078e020a */
[----:B------:R-:W5:Y:S02]  /*0170*/  LDG.E.EL.64 R8, desc[UR4][R8.64] ;  /* 0x0000000408087981 */ /* 0x000f64000c2e1b00 */
[----:B---3--:R-:W-:Y:S02]  /*0180*/  IMAD.WIDE R4, R0, 0x4, R4 ;  /* 0x0000000400047825 */ /* 0x008fe400078e0204 */
[----:B------:R-:W5:Y:S04]  /*0190*/  LDG.E.EL.64 R10, desc[UR4][R10.64] ;  /* 0x000000040a0a7981 */ /* 0x000f68000c2e1b00 */
[----:B------:R-:W4:Y:S01]  /*01a0*/  LDG.E.64 R4, desc[UR4][R4.64] ;  /* 0x0000000404047981 */ /* 0x000f22000c1e1b00 */
[----:B------:R-:W-:Y:S01]  /*01b0*/  HFMA2.MMA R14, -RZ, RZ, 1.625, 0 ;  /* 0x3e800000ff0e7435 */ /* 0x000fe200000001ff */
[----:B--2---:R-:W-:Y:S01]  /*01c0*/  FADD R2, R2, 9.9999997473787516356e-06 ;  /* 0x3727c5ac02027421 */ /* 0x004fe20000000000 */
[----:B------:R-:W-:-:S03]  /*01d0*/  FADD R3, R3, 9.9999997473787516356e-06 ;  /* 0x3727c5ac03037421 */ /* 0x000fc60000000000 */
[----:B------:R-:W1:Y:S08]  /*01e0*/  MUFU.SQRT R12, R2 ;  /* 0x00000002000c7308 */ /* 0x000e700000002000 */
[----:B------:R2:W3:Y:S01]  /*01f0*/  MUFU.SQRT R13, R3 ;  /* 0x00000003000d7308 */ /* 0x0004e20000002000 */
[C---:B-1----:R-:W-:Y:S02]  /*0200*/  FSETP.GT.AND P0, PT, R12.reuse, 8.50705917302346158658e+37, PT ;  /* 0x7e8000000c00780b */ /* 0x042fe40003f04000 */
[----:B------:R-:W-:Y:S01]  /*0210*/  FSETP.GEU.AND P2, PT, R12, 1.175494350822287508e-38, PT ;  /* 0x008000000c00780b */ /* 0x000fe20003f4e000 */
[----:B--2---:R-:W1:Y:S01]  /*0220*/  LDC.64 R2, c[0x0][0x238] ;  /* 0x00008e00ff027b82 */ /* 0x004e620000000a00 */
[----:B---3--:R-:W-:-:S02]  /*0230*/  FSETP.GT.AND P1, PT, R13, 8.50705917302346158658e+37, PT ;  /* 0x7e8000000d00780b */ /* 0x008fc40003f24000 */
[----:B------:R-:W-:-:S07]  /*0240*/  FSETP.GEU.AND P3, PT, R13, 1.175494350822287508e-38, PT ;  /* 0x008000000d00780b */ /* 0x000fce0003f6e000 */
[----:B------:R-:W-:-:S04]  /*0250*/  @P0 FMUL R12, R12, 0.25 ;  /* 0x3e8000000c0c0820 */ /* 0x000fc80000400000 */
[----:B------:R-:W-:Y:S01]  /*0260*/  @!P2 FMUL R12, R12, 16777216 ;  /* 0x4b8000000c0ca820 */ /* 0x000fe20000400000 */
[----:B------:R-:W-:-:S04]  /*0270*/  @P1 FMUL R13, R13, 0.25 ;  /* 0x3e8000000d0d1820 */ /* 0x000fc80000400000 */
[----:B------:R-:W-:Y:S01]  /*0280*/  @!P3 FMUL R13, R13, 16777216 ;  /* 0x4b8000000d0db820 */ /* 0x000fe20000400000 */
[----:B------:R-:W2:Y:S01]  /*0290*/  MUFU.RCP R12, R12 ;  /* 0x0000000c000c7308 */ /* 0x000ea20000001000 */
[----:B------:R-:W-:-:S07]  /*02a0*/  FSEL R15, R14, 1, P0 ;  /* 0x3f8000000e0f7808 */ /* 0x000fce0000000000 */
[----:B------:R-:W3:Y:S01]  /*02b0*/  MUFU.RCP R13, R13 ;  /* 0x0000000d000d7308 */ /* 0x000ee20000001000 */
[----:B------:R-:W-:Y:S01]  /*02c0*/  FSEL R14, R14, 1, P1 ;  /* 0x3f8000000e0e7808 */ /* 0x000fe20000800000 */
[----:B------:R-:W-:-:S04]  /*02d0*/  @!P2 FMUL R15, R15, 16777216 ;  /* 0x4b8000000f0fa820 */ /* 0x000fc80000400000 */
[----:B------:R-:W-:Y:S01]  /*02e0*/  @!P3 FMUL R14, R14, 16777216 ;  /* 0x4b8000000e0eb820 */ /* 0x000fe20000400000 */
[----:B----4-:R-:W-:Y:S01]  /*02f0*/  FADD R5, R5, -R7 ;  /* 0x8000000705057221 */ /* 0x010fe20000000000 */
[----:B------:R-:W-:Y:S01]  /*0300*/  FADD R4, R4, -R6 ;  /* 0x8000000604047221 */ /* 0x000fe20000000000 */
[----:B--2---:R-:W-:Y:S01]  /*0310*/  FMUL R15, R12, R15 ;  /* 0x0000000f0c0f7220 */ /* 0x004fe20000400000 */
[----:B---3--:R-:W-:-:S03]  /*0320*/  FMUL R14, R13, R14 ;  /* 0x0000000e0d0e7220 */ /* 0x008fc60000400000 */
[----:B------:R-:W-:Y:S01]  /*0330*/  FMUL R15, R4, R15 ;  /* 0x0000000f040f7220 */ /* 0x000fe20000400000 */
[----:B------:R-:W-:-:S03]  /*0340*/  FMUL R14, R5, R14 ;  /* 0x0000000e050e7220 */ /* 0x000fc60000400000 */
[----:B-----5:R-:W-:Y:S01]  /*0350*/  FFMA R8, R8, R15, R10 ;  /* 0x0000000f08087223 */ /* 0x020fe2000000000a */
[----:B------:R-:W-:-:S04]  /*0360*/  FFMA R9, R9, R14, R11 ;  /* 0x0000000e09097223 */ /* 0x000fc8000000000b */
[----:B------:R-:W-:Y:S02]  /*0370*/  FSETP.GEU.AND P0, PT, R8, RZ, PT ;  /* 0x000000ff0800720b */ /* 0x000fe40003f0e000 */
[C---:B------:R-:W-:Y:S01]  /*0380*/  FSETP.GEU.AND P1, PT, R9.reuse, RZ, PT ;  /* 0x000000ff0900720b */ /* 0x040fe20003f2e000 */
[----:B-1----:R-:W-:Y:S01]  /*0390*/  IMAD.WIDE R2, R0, 0x4, R2 ;  /* 0x0000000400027825 */ /* 0x002fe200078e0202 */
[----:B------:R-:W-:Y:S02]  /*03a0*/  FSEL R8, R8, RZ, P0 ;  /* 0x000000ff08087208 */ /* 0x000fe40000000000 */
[----:B------:R-:W-:-:S05]  /*03b0*/  FSEL R9, R9, RZ, P1 ;  /* 0x000000ff09097208 */ /* 0x000fca0000800000 */
[----:B------:R-:W-:Y:S01]  /*03c0*/  STG.E.64 desc[UR4][R2.64], R8 ;  /* 0x0000000802007986 */ /* 0x000fe2000c101b04 */
[----:B------:R-:W-:Y:S05]  /*03d0*/  EXIT ;  /* 0x000000000000794d */ /* 0x000fea0003800000 */
.L_x_0:
[----:B------:R-:W-:-:S00]  /*03e0*/  BRA `(.L_x_0) ;  /* 0xfffffffc00fc7947 */ /* 0x000fc0000383ffff */
[----:B------:R-:W-:-:S00]  /*03f0*/  NOP ;  /* 0x0000000000007918 */ /* 0x000fc00000000000 */
        /* <DEDUP_REMOVED lines=8> */
.L_x_1:


//--------------------- .nv.global.init           --------------------------
	.section	.nv.global.init,"aw",@progbits
.nv.global.init:
	.type		_$_str,@object
	.size		_$_str,(_$_str_$_2 - _$_str)
_$_str:
        /*0000*/ 	.byte	0x5f, 0x5f, 0x43, 0x55, 0x44, 0x41, 0x5f, 0x46, 0x54, 0x5a, 0x00
	.type		_$_str_$_2,@object
	.size		_$_str_$_2,(.L_1 - _$_str_$_2)
_$_str_$_2:
        /*000b*/ 	.byte	0x5f, 0x5f, 0x43, 0x55, 0x44, 0x41, 0x5f, 0x50, 0x52, 0x45, 0x43, 0x5f, 0x53, 0x51, 0x52, 0x54
        /*001b*/ 	.byte	0x00
.L_1:


//--------------------- .nv.constant0.triton_poi_fused__native_batch_norm_legit_no_training_relu_10 --------------------------
	.section	.nv.constant0.triton_poi_fused__native_batch_norm_legit_no_training_relu_10,"a",@progbits
	.sectionflags	@""
	.align	4
.nv.constant0.triton_poi_fused__native_batch_norm_legit_no_training_relu_10:
	.zero		580
